//
// Generated by NVIDIA NVVM Compiler
//
// Compiler Build ID: CL-36424714
// Cuda compilation tools, release 13.0, V13.0.88
// Based on NVVM 20.0.0
//

.version 9.0
.target sm_100
.address_size 64

	// .globl	_Z11compute_expPKfPfi
// _ZZ16sum_reduce_naivePKfPfiE5sdata has been demoted

.visible .entry _Z11compute_expPKfPfi(
	.param .u64 .ptr .align 1 _Z11compute_expPKfPfi_param_0,
	.param .u64 .ptr .align 1 _Z11compute_expPKfPfi_param_1,
	.param .u32 _Z11compute_expPKfPfi_param_2
)
{
	.reg .pred 	%p<2>;
	.reg .b32 	%r<8>;
	.reg .b32 	%f<14>;
	.reg .b64 	%rd<8>;

	ld.param.u64 	%rd1, [_Z11compute_expPKfPfi_param_0];
	ld.param.u64 	%rd2, [_Z11compute_expPKfPfi_param_1];
	ld.param.u32 	%r2, [_Z11compute_expPKfPfi_param_2];
	mov.u32 	%r3, %ctaid.x;
	mov.u32 	%r4, %ntid.x;
	mov.u32 	%r5, %tid.x;
	mad.lo.s32 	%r1, %r3, %r4, %r5;
	setp.ge.s32 	%p1, %r1, %r2;
	@%p1 bra 	$L__BB0_2;
	cvta.to.global.u64 	%rd3, %rd1;
	cvta.to.global.u64 	%rd4, %rd2;
	mul.wide.s32 	%rd5, %r1, 4;
	add.s64 	%rd6, %rd3, %rd5;
	ld.global.f32 	%f1, [%rd6];
	fma.rn.f32 	%f2, %f1, 0f3BBB989D, 0f3F000000;
	cvt.sat.f32.f32 	%f3, %f2;
	mov.f32 	%f4, 0f4B400001;
	mov.f32 	%f5, 0f437C0000;
	fma.rm.f32 	%f6, %f3, %f5, %f4;
	add.f32 	%f7, %f6, 0fCB40007F;
	neg.f32 	%f8, %f7;
	fma.rn.f32 	%f9, %f1, 0f3FB8AA3B, %f8;
	fma.rn.f32 	%f10, %f1, 0f32A57060, %f9;
	mov.b32 	%r6, %f6;
	shl.b32 	%r7, %r6, 23;
	mov.b32 	%f11, %r7;
	ex2.approx.ftz.f32 	%f12, %f10;
	mul.f32 	%f13, %f12, %f11;
	add.s64 	%rd7, %rd4, %rd5;
	st.global.f32 	[%rd7], %f13;
$L__BB0_2:
	ret;

}
	// .globl	_Z16sum_reduce_naivePKfPfi
.visible .entry _Z16sum_reduce_naivePKfPfi(
	.param .u64 .ptr .align 1 _Z16sum_reduce_naivePKfPfi_param_0,
	.param .u64 .ptr .align 1 _Z16sum_reduce_naivePKfPfi_param_1,
	.param .u32 _Z16sum_reduce_naivePKfPfi_param_2
)
{
	.reg .pred 	%p<6>;
	.reg .b32 	%r<17>;
	.reg .b32 	%f<10>;
	.reg .b64 	%rd<7>;
	// demoted variable
	.shared .align 4 .b8 _ZZ16sum_reduce_naivePKfPfiE5sdata[1024];
	ld.param.u64 	%rd1, [_Z16sum_reduce_naivePKfPfi_param_0];
	ld.param.u64 	%rd2, [_Z16sum_reduce_naivePKfPfi_param_1];
	ld.param.u32 	%r7, [_Z16sum_reduce_naivePKfPfi_param_2];
	mov.u32 	%r1, %tid.x;
	mov.u32 	%r8, %ctaid.x;
	mov.u32 	%r2, %ntid.x;
	mad.lo.s32 	%r3, %r8, %r2, %r1;
	setp.ge.s32 	%p1, %r3, %r7;
	mov.f32 	%f9, 0f00000000;
	@%p1 bra 	$L__BB1_2;
	cvta.to.global.u64 	%rd3, %rd1;
	mul.wide.s32 	%rd4, %r3, 4;
	add.s64 	%rd5, %rd3, %rd4;
	ld.global.f32 	%f9, [%rd5];
$L__BB1_2:
	shl.b32 	%r9, %r1, 2;
	mov.u32 	%r10, _ZZ16sum_reduce_naivePKfPfiE5sdata;
	add.s32 	%r4, %r10, %r9;
	st.shared.f32 	[%r4], %f9;
	bar.sync 	0;
	setp.lt.u32 	%p2, %r2, 2;
	@%p2 bra 	$L__BB1_7;
	mov.b32 	%r16, 1;
$L__BB1_4:
	shl.b32 	%r6, %r16, 1;
	add.s32 	%r12, %r6, -1;
	and.b32  	%r13, %r12, %r1;
	setp.ne.s32 	%p3, %r13, 0;
	@%p3 bra 	$L__BB1_6;
	shl.b32 	%r14, %r16, 2;
	add.s32 	%r15, %r4, %r14;
	ld.shared.f32 	%f4, [%r15];
	ld.shared.f32 	%f5, [%r4];
	add.f32 	%f6, %f4, %f5;
	st.shared.f32 	[%r4], %f6;
$L__BB1_6:
	bar.sync 	0;
	setp.lt.u32 	%p4, %r6, %r2;
	mov.u32 	%r16, %r6;
	@%p4 bra 	$L__BB1_4;
$L__BB1_7:
	setp.ne.s32 	%p5, %r1, 0;
	@%p5 bra 	$L__BB1_9;
	ld.shared.f32 	%f7, [_ZZ16sum_reduce_naivePKfPfiE5sdata];
	cvta.to.global.u64 	%rd6, %rd2;
	atom.global.add.f32 	%f8, [%rd6], %f7;
$L__BB1_9:
	ret;

}
	// .globl	_Z9normalizePfPKfi
.visible .entry _Z9normalizePfPKfi(
	.param .u64 .ptr .align 1 _Z9normalizePfPKfi_param_0,
	.param .u64 .ptr .align 1 _Z9normalizePfPKfi_param_1,
	.param .u32 _Z9normalizePfPKfi_param_2
)
{
	.reg .pred 	%p<2>;
	.reg .b32 	%r<6>;
	.reg .b32 	%f<4>;
	.reg .b64 	%rd<7>;

	ld.param.u64 	%rd1, [_Z9normalizePfPKfi_param_0];
	ld.param.u64 	%rd2, [_Z9normalizePfPKfi_param_1];
	ld.param.u32 	%r2, [_Z9normalizePfPKfi_param_2];
	mov.u32 	%r3, %ctaid.x;
	mov.u32 	%r4, %ntid.x;
	mov.u32 	%r5, %tid.x;
	mad.lo.s32 	%r1, %r3, %r4, %r5;
	setp.ge.s32 	%p1, %r1, %r2;
	@%p1 bra 	$L__BB2_2;
	cvta.to.global.u64 	%rd3, %rd1;
	cvta.to.global.u64 	%rd4, %rd2;
	mul.wide.s32 	%rd5, %r1, 4;
	add.s64 	%rd6, %rd3, %rd5;
	ld.global.f32 	%f1, [%rd6];
	ld.global.f32 	%f2, [%rd4];
	div.rn.f32 	%f3, %f1, %f2;
	st.global.f32 	[%rd6], %f3;
$L__BB2_2:
	ret;

}


// ===== COMPILED SASS (sm_100) =====

	.target	sm_100

	.elftype	@"ET_EXEC"


//--------------------- .note.nv.tkinfo           --------------------------
	.section	.note.nv.tkinfo,"",@"SHT_NOTE"
	.sectionflags	@"SHF_NOTE_NV_TKINFO"
	.tkinfo
        /*0018*/ 	.word	0x00000002
        /*0030*/ 	.string	""
        /*0030*/ 	.string	"ptxas"
        /*0030*/ 	.string	"Cuda compilation tools, release 13.0, V13.0.88"
        /*0030*/ 	.string	"Build cuda_13.0.r13.0/compiler.36424714_0"
        /*0030*/ 	.string	"-arch sm_100 -m 64 "



//--------------------- .note.nv.cuinfo           --------------------------
	.section	.note.nv.cuinfo,"",@"SHT_NOTE"
	.sectionflags	@"SHF_NOTE_NV_CUINFO"
        /*0018*/ 	.short	0x0002
        /*001a*/ 	.short	0x0064
        /*001c*/ 	.short	0x0082
	.zero		2


//--------------------- .nv.info                  --------------------------
	.section	.nv.info,"",@"SHT_CUDA_INFO"
	.align	4


	//----- nvinfo : EIATTR_REGCOUNT
	.align		4
        /*0000*/ 	.byte	0x04, 0x2f
        /*0002*/ 	.short	(.L_1 - .L_0)
	.align		4
.L_0:
        /*0004*/ 	.word	index@(_Z11compute_expPKfPfi)
        /*0008*/ 	.word	0x0000000c


	//----- nvinfo : EIATTR_FRAME_SIZE
	.align		4
.L_1:
        /*000c*/ 	.byte	0x04, 0x11
        /*000e*/ 	.short	(.L_3 - .L_2)
	.align		4
.L_2:
        /*0010*/ 	.word	index@(_Z11compute_expPKfPfi)
        /*0014*/ 	.word	0x00000000


	//----- nvinfo : EIATTR_REGCOUNT
	.align		4
.L_3:
        /*0018*/ 	.byte	0x04, 0x2f
        /*001a*/ 	.short	(.L_5 - .L_4)
	.align		4
.L_4:
        /*001c*/ 	.word	index@(_Z16sum_reduce_naivePKfPfi)
        /*0020*/ 	.word	0x0000000c


	//----- nvinfo : EIATTR_FRAME_SIZE
	.align		4
.L_5:
        /*0024*/ 	.byte	0x04, 0x11
        /*0026*/ 	.short	(.L_7 - .L_6)
	.align		4
.L_6:
        /*0028*/ 	.word	index@(_Z16sum_reduce_naivePKfPfi)
        /*002c*/ 	.word	0x00000000


	//----- nvinfo : EIATTR_REGCOUNT
	.align		4
.L_7:
        /*0030*/ 	.byte	0x04, 0x2f
        /*0032*/ 	.short	(.L_9 - .L_8)
	.align		4
.L_8:
        /*0034*/ 	.word	index@(_Z9normalizePfPKfi)
        /*0038*/ 	.word	0x00000010


	//----- nvinfo : EIATTR_FRAME_SIZE
	.align		4
.L_9:
        /*003c*/ 	.byte	0x04, 0x11
        /*003e*/ 	.short	(.L_11 - .L_10)
	.align		4
.L_10:
        /*0040*/ 	.word	index@($__internal_0_$__cuda_sm3x_div_rn_noftz_f32_slowpath)
        /*0044*/ 	.word	0x00000000


	//----- nvinfo : EIATTR_FRAME_SIZE
	.align		4
.L_11:
        /*0048*/ 	.byte	0x04, 0x11
        /*004a*/ 	.short	(.L_13 - .L_12)
	.align		4
.L_12:
        /*004c*/ 	.word	index@(_Z9normalizePfPKfi)
        /*0050*/ 	.word	0x00000000


	//----- nvinfo : EIATTR_MIN_STACK_SIZE
	.align		4
.L_13:
        /*0054*/ 	.byte	0x04, 0x12
        /*0056*/ 	.short	(.L_15 - .L_14)
	.align		4
.L_14:
        /*0058*/ 	.word	index@(_Z9normalizePfPKfi)
        /*005c*/ 	.word	0x00000000


	//----- nvinfo : EIATTR_MIN_STACK_SIZE
	.align		4
.L_15:
        /*0060*/ 	.byte	0x04, 0x12
        /*0062*/ 	.short	(.L_17 - .L_16)
	.align		4
.L_16:
        /*0064*/ 	.word	index@(_Z16sum_reduce_naivePKfPfi)
        /*0068*/ 	.word	0x00000000


	//----- nvinfo : EIATTR_MIN_STACK_SIZE
	.align		4
.L_17:
        /*006c*/ 	.byte	0x04, 0x12
        /*006e*/ 	.short	(.L_19 - .L_18)
	.align		4
.L_18:
        /*0070*/ 	.word	index@(_Z11compute_expPKfPfi)
        /*0074*/ 	.word	0x00000000
.L_19:


//--------------------- .nv.compat                --------------------------
	.section	.nv.compat,"",@"SHT_CUDA_COMPAT_INFO"
	.align	4
        /*0000*/ 	.byte	0x02, 0x09, 0x00, 0x00, 0x02, 0x02, 0x01, 0x00, 0x02, 0x05, 0x05, 0x00, 0x03, 0x07, 0x01, 0x01
        /*0010*/ 	.byte	0x02, 0x03, 0x00, 0x00, 0x02, 0x06, 0x01, 0x00, 0x04, 0x0b, 0x08, 0x00, 0x01, 0x00, 0x00, 0x00
        /*0020*/ 	.byte	0x00, 0x00, 0x00, 0x00


//--------------------- .nv.info._Z9normalizePfPKfi --------------------------
	.section	.nv.info._Z9normalizePfPKfi,"",@"SHT_CUDA_INFO"
	.sectionflags	@""
	.align	4


	//----- nvinfo : EIATTR_CUDA_API_VERSION
	.align		4
        /*0000*/ 	.byte	0x04, 0x37
        /*0002*/ 	.short	(.L_21 - .L_20)
.L_20:
        /*0004*/ 	.word	0x00000082


	//----- nvinfo : EIATTR_KPARAM_INFO
	.align		4
.L_21:
        /*0008*/ 	.byte	0x04, 0x17
        /*000a*/ 	.short	(.L_23 - .L_22)
.L_22:
        /*000c*/ 	.word	0x00000000
        /*0010*/ 	.short	0x0002
        /*0012*/ 	.short	0x0010
        /*0014*/ 	.byte	0x00, 0xf0, 0x11, 0x00


	//----- nvinfo : EIATTR_KPARAM_INFO
	.align		4
.L_23:
        /*0018*/ 	.byte	0x04, 0x17
        /*001a*/ 	.short	(.L_25 - .L_24)
.L_24:
        /*001c*/ 	.word	0x00000000
        /*0020*/ 	.short	0x0001
        /*0022*/ 	.short	0x0008
        /*0024*/ 	.byte	0x00, 0xf5, 0x21, 0x00


	//----- nvinfo : EIATTR_KPARAM_INFO
	.align		4
.L_25:
        /*0028*/ 	.byte	0x04, 0x17
        /*002a*/ 	.short	(.L_27 - .L_26)
.L_26:
        /*002c*/ 	.word	0x00000000
        /*0030*/ 	.short	0x0000
        /*0032*/ 	.short	0x0000
        /*0034*/ 	.byte	0x00, 0xf5, 0x21, 0x00


	//----- nvinfo : EIATTR_SPARSE_MMA_MASK
	.align		4
.L_27:
        /*0038*/ 	.byte	0x03, 0x50
        /*003a*/ 	.short	0x0000


	//----- nvinfo : EIATTR_MAXREG_COUNT
	.align		4
        /*003c*/ 	.byte	0x03, 0x1b
        /*003e*/ 	.short	0x00ff


	//----- nvinfo : EIATTR_MERCURY_ISA_VERSION
	.align		4
        /*0040*/ 	.byte	0x03, 0x5f
        /*0042*/ 	.short	0x0101


	//----- nvinfo : EIATTR_VRC_CTA_INIT_COUNT
	.align		4
        /*0044*/ 	.byte	0x02, 0x4a
	.zero		1
	.zero		1


	//----- nvinfo : EIATTR_EXIT_INSTR_OFFSETS
	.align		4
        /*0048*/ 	.byte	0x04, 0x1c
        /*004a*/ 	.short	(.L_29 - .L_28)


	//   ....[0]....
.L_28:
        /*004c*/ 	.word	0x00000070


	//   ....[1]....
        /*0050*/ 	.word	0x000001c0


	//----- nvinfo : EIATTR_CRS_STACK_SIZE
	.align		4
.L_29:
        /*0054*/ 	.byte	0x04, 0x1e
        /*0056*/ 	.short	(.L_31 - .L_30)
.L_30:
        /*0058*/ 	.word	0x00000000


	//----- nvinfo : EIATTR_CBANK_PARAM_SIZE
	.align		4
.L_31:
        /*005c*/ 	.byte	0x03, 0x19
        /*005e*/ 	.short	0x0014


	//----- nvinfo : EIATTR_PARAM_CBANK
	.align		4
        /*0060*/ 	.byte	0x04, 0x0a
        /*0062*/ 	.short	(.L_33 - .L_32)
	.align		4
.L_32:
        /*0064*/ 	.word	index@(.nv.constant0._Z9normalizePfPKfi)
        /*0068*/ 	.short	0x0380
        /*006a*/ 	.short	0x0014


	//----- nvinfo : EIATTR_SW_WAR
	.align		4
.L_33:
        /*006c*/ 	.byte	0x04, 0x36
        /*006e*/ 	.short	(.L_35 - .L_34)
.L_34:
        /*0070*/ 	.word	0x00000008
.L_35:


//--------------------- .nv.info._Z16sum_reduce_naivePKfPfi --------------------------
	.section	.nv.info._Z16sum_reduce_naivePKfPfi,"",@"SHT_CUDA_INFO"
	.sectionflags	@""
	.align	4


	//----- nvinfo : EIATTR_CUDA_API_VERSION
	.align		4
        /*0000*/ 	.byte	0x04, 0x37
        /*0002*/ 	.short	(.L_37 - .L_36)
.L_36:
        /*0004*/ 	.word	0x00000082


	//----- nvinfo : EIATTR_KPARAM_INFO
	.align		4
.L_37:
        /*0008*/ 	.byte	0x04, 0x17
        /*000a*/ 	.short	(.L_39 - .L_38)
.L_38:
        /*000c*/ 	.word	0x00000000
        /*0010*/ 	.short	0x0002
        /*0012*/ 	.short	0x0010
        /*0014*/ 	.byte	0x00, 0xf0, 0x11, 0x00


	//----- nvinfo : EIATTR_KPARAM_INFO
	.align		4
.L_39:
        /*0018*/ 	.byte	0x04, 0x17
        /*001a*/ 	.short	(.L_41 - .L_40)
.L_40:
        /*001c*/ 	.word	0x00000000
        /*0020*/ 	.short	0x0001
        /*0022*/ 	.short	0x0008
        /*0024*/ 	.byte	0x00, 0xf5, 0x21, 0x00


	//----- nvinfo : EIATTR_KPARAM_INFO
	.align		4
.L_41:
        /*0028*/ 	.byte	0x04, 0x17
        /*002a*/ 	.short	(.L_43 - .L_42)
.L_42:
        /*002c*/ 	.word	0x00000000
        /*0030*/ 	.short	0x0000
        /*0032*/ 	.short	0x0000
        /*0034*/ 	.byte	0x00, 0xf5, 0x21, 0x00


	//----- nvinfo : EIATTR_SPARSE_MMA_MASK
	.align		4
.L_43:
        /*0038*/ 	.byte	0x03, 0x50
        /*003a*/ 	.short	0x0000


	//----- nvinfo : EIATTR_MAXREG_COUNT
	.align		4
        /*003c*/ 	.byte	0x03, 0x1b
        /*003e*/ 	.short	0x00ff


	//----- nvinfo : EIATTR_NUM_BARRIERS
	.align		4
        /*0040*/ 	.byte	0x02, 0x4c
        /*0042*/ 	.byte	0x01
	.zero		1


	//----- nvinfo : EIATTR_MERCURY_ISA_VERSION
	.align		4
        /*0044*/ 	.byte	0x03, 0x5f
        /*0046*/ 	.short	0x0101


	//----- nvinfo : EIATTR_VRC_CTA_INIT_COUNT
	.align		4
        /*0048*/ 	.byte	0x02, 0x4a
	.zero		1
	.zero		1


	//----- nvinfo : EIATTR_EXIT_INSTR_OFFSETS
	.align		4
        /*004c*/ 	.byte	0x04, 0x1c
        /*004e*/ 	.short	(.L_45 - .L_44)


	//   ....[0]....
.L_44:
        /*0050*/ 	.word	0x00000220


	//   ....[1]....
        /*0054*/ 	.word	0x00000290


	//----- nvinfo : EIATTR_CBANK_PARAM_SIZE
	.align		4
.L_45:
        /*0058*/ 	.byte	0x03, 0x19
        /*005a*/ 	.short	0x0014


	//----- nvinfo : EIATTR_PARAM_CBANK
	.align		4
        /*005c*/ 	.byte	0x04, 0x0a
        /*005e*/ 	.short	(.L_47 - .L_46)
	.align		4
.L_46:
        /*0060*/ 	.word	index@(.nv.constant0._Z16sum_reduce_naivePKfPfi)
        /*0064*/ 	.short	0x0380
        /*0066*/ 	.short	0x0014


	//----- nvinfo : EIATTR_SW_WAR
	.align		4
.L_47:
        /*0068*/ 	.byte	0x04, 0x36
        /*006a*/ 	.short	(.L_49 - .L_48)
.L_48:
        /*006c*/ 	.word	0x00000008
.L_49:


//--------------------- .nv.info._Z11compute_expPKfPfi --------------------------
	.section	.nv.info._Z11compute_expPKfPfi,"",@"SHT_CUDA_INFO"
	.sectionflags	@""
	.align	4


	//----- nvinfo : EIATTR_CUDA_API_VERSION
	.align		4
        /*0000*/ 	.byte	0x04, 0x37
        /*0002*/ 	.short	(.L_51 - .L_50)
.L_50:
        /*0004*/ 	.word	0x00000082


	//----- nvinfo : EIATTR_KPARAM_INFO
	.align		4
.L_51:
        /*0008*/ 	.byte	0x04, 0x17
        /*000a*/ 	.short	(.L_53 - .L_52)
.L_52:
        /*000c*/ 	.word	0x00000000
        /*0010*/ 	.short	0x0002
        /*0012*/ 	.short	0x0010
        /*0014*/ 	.byte	0x00, 0xf0, 0x11, 0x00


	//----- nvinfo : EIATTR_KPARAM_INFO
	.align		4
.L_53:
        /*0018*/ 	.byte	0x04, 0x17
        /*001a*/ 	.short	(.L_55 - .L_54)
.L_54:
        /*001c*/ 	.word	0x00000000
        /*0020*/ 	.short	0x0001
        /*0022*/ 	.short	0x0008
        /*0024*/ 	.byte	0x00, 0xf5, 0x21, 0x00


	//----- nvinfo : EIATTR_KPARAM_INFO
	.align		4
.L_55:
        /*0028*/ 	.byte	0x04, 0x17
        /*002a*/ 	.short	(.L_57 - .L_56)
.L_56:
        /*002c*/ 	.word	0x00000000
        /*0030*/ 	.short	0x0000
        /*0032*/ 	.short	0x0000
        /*0034*/ 	.byte	0x00, 0xf5, 0x21, 0x00


	//----- nvinfo : EIATTR_SPARSE_MMA_MASK
	.align		4
.L_57:
        /*0038*/ 	.byte	0x03, 0x50
        /*003a*/ 	.short	0x0000


	//----- nvinfo : EIATTR_MAXREG_COUNT
	.align		4
        /*003c*/ 	.byte	0x03, 0x1b
        /*003e*/ 	.short	0x00ff


	//----- nvinfo : EIATTR_MERCURY_ISA_VERSION
	.align		4
        /*0040*/ 	.byte	0x03, 0x5f
        /*0042*/ 	.short	0x0101


	//----- nvinfo : EIATTR_VRC_CTA_INIT_COUNT
	.align		4
        /*0044*/ 	.byte	0x02, 0x4a
	.zero		1
	.zero		1


	//----- nvinfo : EIATTR_EXIT_INSTR_OFFSETS
	.align		4
        /*0048*/ 	.byte	0x04, 0x1c
        /*004a*/ 	.short	(.L_59 - .L_58)


	//   ....[0]....
.L_58:
        /*004c*/ 	.word	0x00000070


	//   ....[1]....
        /*0050*/ 	.word	0x00000190


	//----- nvinfo : EIATTR_CBANK_PARAM_SIZE
	.align		4
.L_59:
        /*0054*/ 	.byte	0x03, 0x19
        /*0056*/ 	.short	0x0014


	//----- nvinfo : EIATTR_PARAM_CBANK
	.align		4
        /*0058*/ 	.byte	0x04, 0x0a
        /*005a*/ 	.short	(.L_61 - .L_60)
	.align		4
.L_60:
        /*005c*/ 	.word	index@(.nv.constant0._Z11compute_expPKfPfi)
        /*0060*/ 	.short	0x0380
        /*0062*/ 	.short	0x0014


	//----- nvinfo : EIATTR_SW_WAR
	.align		4
.L_61:
        /*0064*/ 	.byte	0x04, 0x36
        /*0066*/ 	.short	(.L_63 - .L_62)
.L_62:
        /*0068*/ 	.word	0x00000008
.L_63:


//--------------------- .nv.callgraph             --------------------------
	.section	.nv.callgraph,"",@"SHT_CUDA_CALLGRAPH"
	.align	4
	.sectionentsize	8
	.align		4
        /*0000*/ 	.word	0x00000000
	.align		4
        /*0004*/ 	.word	0xffffffff
	.align		4
        /*0008*/ 	.word	0x00000000
	.align		4
        /*000c*/ 	.word	0xfffffffe
	.align		4
        /*0010*/ 	.word	0x00000000
	.align		4
        /*0014*/ 	.word	0xfffffffd
	.align		4
        /*0018*/ 	.word	0x00000000
	.align		4
        /*001c*/ 	.word	0xfffffffc


//--------------------- .text._Z9normalizePfPKfi  --------------------------
	.section	.text._Z9normalizePfPKfi,"ax",@progbits
	.align	128
        .global         _Z9normalizePfPKfi
        .type           _Z9normalizePfPKfi,@function
        .size           _Z9normalizePfPKfi,(.L_x_18 - _Z9normalizePfPKfi)
        .other          _Z9normalizePfPKfi,@"STO_CUDA_ENTRY STV_DEFAULT"
_Z9normalizePfPKfi:
.text._Z9normalizePfPKfi:
[----:B------:R-:W-:Y:S01]  /*0000*/  LDC R1, c[0x0][0x37c] ;  /* 0x0000df00ff017b82 */ /* 0x000fe20000000800 */
[----:B------:R-:W0:Y:S07]  /*0010*/  S2R R0, SR_TID.X ;  /* 0x0000000000007919 */ /* 0x000e2e0000002100 */
[----:B------:R-:W0:Y:S01]  /*0020*/  S2UR UR4, SR_CTAID.X ;  /* 0x00000000000479c3 */ /* 0x000e220000002500 */
[----:B------:R-:W1:Y:S07]  /*0030*/  LDCU UR5, c[0x0][0x390] ;  /* 0x00007200ff0577ac */ /* 0x000e6e0008000800 */
[----:B------:R-:W0:Y:S02]  /*0040*/  LDC R7, c[0x0][0x360] ;  /* 0x0000d800ff077b82 */ /* 0x000e240000000800 */
[----:B0-----:R-:W-:-:S05]  /*0050*/  IMAD R7, R7, UR4, R0 ;  /* 0x0000000407077c24 */ /* 0x001fca000f8e0200 */
[----:B-1----:R-:W-:-:S13]  /*0060*/  ISETP.GE.AND P0, PT, R7, UR5, PT ;  /* 0x0000000507007c0c */ /* 0x002fda000bf06270 */
[----:B------:R-:W-:Y:S05]  /*0070*/  @P0 EXIT ;  /* 0x000000000000094d */ /* 0x000fea0003800000 */
[----:B------:R-:W0:Y:S01]  /*0080*/  LDC.64 R2, c[0x0][0x388] ;  /* 0x0000e200ff027b82 */ /* 0x000e220000000a00 */
[----:B------:R-:W0:Y:S07]  /*0090*/  LDCU.64 UR4, c[0x0][0x358] ;  /* 0x00006b00ff0477ac */ /* 0x000e2e0008000a00 */
[----:B------:R-:W1:Y:S01]  /*00a0*/  LDC.64 R4, c[0x0][0x380] ;  /* 0x0000e000ff047b82 */ /* 0x000e620000000a00 */
[----:B0-----:R-:W2:Y:S01]  /*00b0*/  LDG.E R3, desc[UR4][R2.64] ;  /* 0x0000000402037981 */ /* 0x001ea2000c1e1900 */
[----:B-1----:R-:W-:-:S05]  /*00c0*/  IMAD.WIDE R4, R7, 0x4, R4 ;  /* 0x0000000407047825 */ /* 0x002fca00078e0204 */
[----:B------:R-:W3:Y:S01]  /*00d0*/  LDG.E R0, desc[UR4][R4.64] ;  /* 0x0000000404007981 */ /* 0x000ee2000c1e1900 */
[----:B------:R-:W-:Y:S01]  /*00e0*/  BSSY.RECONVERGENT B0, `(.L_x_0) ;  /* 0x000000c000007945 */ /* 0x000fe20003800200 */
[----:B--2---:R-:W0:Y:S08]  /*00f0*/  MUFU.RCP R6, R3 ;  /* 0x0000000300067308 */ /* 0x004e300000001000 */
[----:B---3--:R-:W1:Y:S01]  /*0100*/  FCHK P0, R0, R3 ;  /* 0x0000000300007302 */ /* 0x008e620000000000 */
[----:B0-----:R-:W-:-:S04]  /*0110*/  FFMA R7, -R3, R6, 1 ;  /* 0x3f80000003077423 */ /* 0x001fc80000000106 */
[----:B------:R-:W-:-:S04]  /*0120*/  FFMA R7, R6, R7, R6 ;  /* 0x0000000706077223 */ /* 0x000fc80000000006 */
[----:B------:R-:W-:-:S04]  /*0130*/  FFMA R6, R0, R7, RZ ;  /* 0x0000000700067223 */ /* 0x000fc800000000ff */
[----:B------:R-:W-:-:S04]  /*0140*/  FFMA R8, -R3, R6, R0 ;  /* 0x0000000603087223 */ /* 0x000fc80000000100 */
[----:B------:R-:W-:Y:S01]  /*0150*/  FFMA R7, R7, R8, R6 ;  /* 0x0000000807077223 */ /* 0x000fe20000000006 */
[----:B-1----:R-:W-:Y:S06]  /*0160*/  @!P0 BRA `(.L_x_1) ;  /* 0x00000000000c8947 */ /* 0x002fec0003800000 */
[----:B------:R-:W-:-:S07]  /*0170*/  MOV R2, 0x190 ;  /* 0x0000019000027802 */ /* 0x000fce0000000f00 */
[----:B------:R-:W-:Y:S05]  /*0180*/  CALL.REL.NOINC `($__internal_0_$__cuda_sm3x_div_rn_noftz_f32_slowpath) ;  /* 0x0000000000107944 */ /* 0x000fea0003c00000 */
[----:B------:R-:W-:-:S07]  /*0190*/  IMAD.MOV.U32 R7, RZ, RZ, R0 ;  /* 0x000000ffff077224 */ /* 0x000fce00078e0000 */
.L_x_1:
[----:B------:R-:W-:Y:S05]  /*01a0*/  BSYNC.RECONVERGENT B0 ;  /* 0x0000000000007941 */ /* 0x000fea0003800200 */
.L_x_0:
[----:B------:R-:W-:Y:S01]  /*01b0*/  STG.E desc[UR4][R4.64], R7 ;  /* 0x0000000704007986 */ /* 0x000fe2000c101904 */
[----:B------:R-:W-:Y:S05]  /*01c0*/  EXIT ;  /* 0x000000000000794d */ /* 0x000fea0003800000 */
        .weak           $__internal_0_$__cuda_sm3x_div_rn_noftz_f32_slowpath
        .type           $__internal_0_$__cuda_sm3x_div_rn_noftz_f32_slowpath,@function
        .size           $__internal_0_$__cuda_sm3x_div_rn_noftz_f32_slowpath,(.L_x_18 - $__internal_0_$__cuda_sm3x_div_rn_noftz_f32_slowpath)
$__internal_0_$__cuda_sm3x_div_rn_noftz_f32_slowpath:
[--C-:B------:R-:W-:Y:S01]  /*01d0*/  SHF.R.U32.HI R7, RZ, 0x17, R3.reuse ;  /* 0x00000017ff077819 */ /* 0x100fe20000011603 */
[----:B------:R-:W-:Y:S01]  /*01e0*/  BSSY.RECONVERGENT B1, `(.L_x_2) ;  /* 0x0000064000017945 */ /* 0x000fe20003800200 */
[--C-:B------:R-:W-:Y:S01]  /*01f0*/  SHF.R.U32.HI R6, RZ, 0x17, R0.reuse ;  /* 0x00000017ff067819 */ /* 0x100fe20000011600 */
[----:B------:R-:W-:Y:S01]  /*0200*/  IMAD.MOV.U32 R8, RZ, RZ, R0 ;  /* 0x000000ffff087224 */ /* 0x000fe200078e0000 */
[----:B------:R-:W-:Y:S01]  /*0210*/  LOP3.LUT R7, R7, 0xff, RZ, 0xc0, !PT ;  /* 0x000000ff07077812 */ /* 0x000fe200078ec0ff */
[----:B------:R-:W-:Y:S01]  /*0220*/  IMAD.MOV.U32 R9, RZ, RZ, R3 ;  /* 0x000000ffff097224 */ /* 0x000fe200078e0003 */
[----:B------:R-:W-:-:S03]  /*0230*/  LOP3.LUT R6, R6, 0xff, RZ, 0xc0, !PT ;  /* 0x000000ff06067812 */ /* 0x000fc600078ec0ff */
[----:B------:R-:W-:Y:S02]  /*0240*/  VIADD R12, R7, 0xffffffff ;  /* 0xffffffff070c7836 */ /* 0x000fe40000000000 */
[----:B------:R-:W-:-:S03]  /*0250*/  VIADD R11, R6, 0xffffffff ;  /* 0xffffffff060b7836 */ /* 0x000fc60000000000 */
[----:B------:R-:W-:-:S04]  /*0260*/  ISETP.GT.U32.AND P0, PT, R12, 0xfd, PT ;  /* 0x000000fd0c00780c */ /* 0x000fc80003f04070 */
[----:B------:R-:W-:-:S13]  /*0270*/  ISETP.GT.U32.OR P0, PT, R11, 0xfd, P0 ;  /* 0x000000fd0b00780c */ /* 0x000fda0000704470 */
[----:B------:R-:W-:Y:S01]  /*0280*/  @!P0 IMAD.MOV.U32 R10, RZ, RZ, RZ ;  /* 0x000000ffff0a8224 */ /* 0x000fe200078e00ff */
[----:B------:R-:W-:Y:S06]  /*0290*/  @!P0 BRA `(.L_x_3) ;  /* 0x00000000005c8947 */ /* 0x000fec0003800000 */
[----:B------:R-:W-:Y:S02]  /*02a0*/  FSETP.GTU.FTZ.AND P0, PT, |R0|, +INF , PT ;  /* 0x7f8000000000780b */ /* 0x000fe40003f1c200 */
[----:B------:R-:W-:-:S04]  /*02b0*/  FSETP.GTU.FTZ.AND P1, PT, |R3|, +INF , PT ;  /* 0x7f8000000300780b */ /* 0x000fc80003f3c200 */
[----:B------:R-:W-:-:S13]  /*02c0*/  PLOP3.LUT P0, PT, P0, P1, PT, 0xf8, 0x8f ;  /* 0x00000000008f781c */ /* 0x000fda0000703f70 */
[----:B------:R-:W-:Y:S05]  /*02d0*/  @P0 BRA `(.L_x_4) ;  /* 0x00000004004c0947 */ /* 0x000fea0003800000 */
[----:B------:R-:W-:-:S13]  /*02e0*/  LOP3.LUT P0, RZ, R9, 0x7fffffff, R8, 0xc8, !PT ;  /* 0x7fffffff09ff7812 */ /* 0x000fda000780c808 */
[----:B------:R-:W-:Y:S05]  /*02f0*/  @!P0 BRA `(.L_x_5) ;  /* 0x00000004003c8947 */ /* 0x000fea0003800000 */
[C---:B------:R-:W-:Y:S02]  /*0300*/  FSETP.NEU.FTZ.AND P2, PT, |R0|.reuse, +INF , PT ;  /* 0x7f8000000000780b */ /* 0x040fe40003f5d200 */
[----:B------:R-:W-:Y:S02]  /*0310*/  FSETP.NEU.FTZ.AND P1, PT, |R3|, +INF , PT ;  /* 0x7f8000000300780b */ /* 0x000fe40003f3d200 */
[----:B------:R-:W-:-:S11]  /*0320*/  FSETP.NEU.FTZ.AND P0, PT, |R0|, +INF , PT ;  /* 0x7f8000000000780b */ /* 0x000fd60003f1d200 */
[----:B------:R-:W-:Y:S05]  /*0330*/  @!P1 BRA !P2, `(.L_x_5) ;  /* 0x00000004002c9947 */ /* 0x000fea0005000000 */
[----:B------:R-:W-:-:S04]  /*0340*/  LOP3.LUT P2, RZ, R8, 0x7fffffff, RZ, 0xc0, !PT ;  /* 0x7fffffff08ff7812 */ /* 0x000fc8000784c0ff */
[----:B------:R-:W-:-:S13]  /*0350*/  PLOP3.LUT P1, PT, P1, P2, PT, 0x2f, 0xf2 ;  /* 0x0000000000f2781c */ /* 0x000fda0000f24577 */
[----:B------:R-:W-:Y:S05]  /*0360*/  @P1 BRA `(.L_x_6) ;  /* 0x0000000400181947 */ /* 0x000fea0003800000 */
[----:B------:R-:W-:-:S04]  /*0370*/  LOP3.LUT P1, RZ, R9, 0x7fffffff, RZ, 0xc0, !PT ;  /* 0x7fffffff09ff7812 */ /* 0x000fc8000782c0ff */
[----:B------:R-:W-:-:S13]  /*0380*/  PLOP3.LUT P0, PT, P0, P1, PT, 0x2f, 0xf2 ;  /* 0x0000000000f2781c */ /* 0x000fda0000702577 */
[----:B------:R-:W-:Y:S05]  /*0390*/  @P0 BRA `(.L_x_7) ;  /* 0x0000000400000947 */ /* 0x000fea0003800000 */
[----:B------:R-:W-:Y:S02]  /*03a0*/  ISETP.GE.AND P0, PT, R11, RZ, PT ;  /* 0x000000ff0b00720c */ /* 0x000fe40003f06270 */
[----:B------:R-:W-:-:S11]  /*03b0*/  ISETP.GE.AND P1, PT, R12, RZ, PT ;  /* 0x000000ff0c00720c */ /* 0x000fd60003f26270 */
[----:B------:R-:W-:Y:S02]  /*03c0*/  @P0 IMAD.MOV.U32 R10, RZ, RZ, RZ ;  /* 0x000000ffff0a0224 */ /* 0x000fe400078e00ff */
[----:B------:R-:W-:Y:S01]  /*03d0*/  @!P0 FFMA R8, R0, 1.84467440737095516160e+19, RZ ;  /* 0x5f80000000088823 */ /* 0x000fe200000000ff */
[----:B------:R-:W-:Y:S02]  /*03e0*/  @!P0 IMAD.MOV.U32 R10, RZ, RZ, -0x40 ;  /* 0xffffffc0ff0a8424 */ /* 0x000fe400078e00ff */
[----:B------:R-:W-:Y:S02]  /*03f0*/  @!P1 FFMA R9, R3, 1.84467440737095516160e+19, RZ ;  /* 0x5f80000003099823 */ /* 0x000fe400000000ff */
[----:B------:R-:W-:-:S07]  /*0400*/  @!P1 VIADD R10, R10, 0x40 ;  /* 0x000000400a0a9836 */ /* 0x000fce0000000000 */
.L_x_3:
[----:B------:R-:W-:Y:S01]  /*0410*/  LEA R0, R7, 0xc0800000, 0x17 ;  /* 0xc080000007007811 */ /* 0x000fe200078eb8ff */
[----:B------:R-:W-:Y:S01]  /*0420*/  VIADD R6, R6, 0xffffff81 ;  /* 0xffffff8106067836 */ /* 0x000fe20000000000 */
[----:B------:R-:W-:Y:S03]  /*0430*/  BSSY.RECONVERGENT B2, `(.L_x_8) ;  /* 0x0000035000027945 */ /* 0x000fe60003800200 */
[----:B------:R-:W-:Y:S01]  /*0440*/  IMAD.IADD R9, R9, 0x1, -R0 ;  /* 0x0000000109097824 */ /* 0x000fe200078e0a00 */
[C---:B------:R-:W-:Y:S01]  /*0450*/  IADD3 R7, PT, PT, R6.reuse, 0x7f, -R7 ;  /* 0x0000007f06077810 */ /* 0x040fe20007ffe807 */
[----:B------:R-:W-:Y:S02]  /*0460*/  IMAD R0, R6, -0x800000, R8 ;  /* 0xff80000006007824 */ /* 0x000fe400078e0208 */
[----:B------:R-:W0:Y:S01]  /*0470*/  MUFU.RCP R3, R9 ;  /* 0x0000000900037308 */ /* 0x000e220000001000 */
[----:B------:R-:W-:Y:S01]  /*0480*/  FADD.FTZ R11, -R9, -RZ ;  /* 0x800000ff090b7221 */ /* 0x000fe20000010100 */
[----:B------:R-:W-:-:S03]  /*0490*/  IMAD.IADD R7, R7, 0x1, R10 ;  /* 0x0000000107077824 */ /* 0x000fc600078e020a */
[----:B0-----:R-:W-:-:S04]  /*04a0*/  FFMA R12, R3, R11, 1 ;  /* 0x3f800000030c7423 */ /* 0x001fc8000000000b */
[----:B------:R-:W-:-:S04]  /*04b0*/  FFMA R12, R3, R12, R3 ;  /* 0x0000000c030c7223 */ /* 0x000fc80000000003 */
[----:B------:R-:W-:-:S04]  /*04c0*/  FFMA R3, R0, R12, RZ ;  /* 0x0000000c00037223 */ /* 0x000fc800000000ff */
[----:B------:R-:W-:-:S04]  /*04d0*/  FFMA R8, R11, R3, R0 ;  /* 0x000000030b087223 */ /* 0x000fc80000000000 */
[----:B------:R-:W-:-:S04]  /*04e0*/  FFMA R13, R12, R8, R3 ;  /* 0x000000080c0d7223 */ /* 0x000fc80000000003 */
[----:B------:R-:W-:-:S04]  /*04f0*/  FFMA R8, R11, R13, R0 ;  /* 0x0000000d0b087223 */ /* 0x000fc80000000000 */
[----:B------:R-:W-:-:S05]  /*0500*/  FFMA R0, R12, R8, R13 ;  /* 0x000000080c007223 */ /* 0x000fca000000000d */
[----:B------:R-:W-:-:S04]  /*0510*/  SHF.R.U32.HI R3, RZ, 0x17, R0 ;  /* 0x00000017ff037819 */ /* 0x000fc80000011600 */
[----:B------:R-:W-:-:S05]  /*0520*/  LOP3.LUT R3, R3, 0xff, RZ, 0xc0, !PT ;  /* 0x000000ff03037812 */ /* 0x000fca00078ec0ff */
[----:B------:R-:W-:-:S04]  /*0530*/  IMAD.IADD R9, R3, 0x1, R7 ;  /* 0x0000000103097824 */ /* 0x000fc800078e0207 */
[----:B------:R-:W-:-:S05]  /*0540*/  VIADD R3, R9, 0xffffffff ;  /* 0xffffffff09037836 */ /* 0x000fca0000000000 */
[----:B------:R-:W-:-:S13]  /*0550*/  ISETP.GE.U32.AND P0, PT, R3, 0xfe, PT ;  /* 0x000000fe0300780c */ /* 0x000fda0003f06070 */
[----:B------:R-:W-:Y:S05]  /*0560*/  @!P0 BRA `(.L_x_9) ;  /* 0x0000000000808947 */ /* 0x000fea0003800000 */
[----:B------:R-:W-:-:S13]  /*0570*/  ISETP.GT.AND P0, PT, R9, 0xfe, PT ;  /* 0x000000fe0900780c */ /* 0x000fda0003f04270 */
[----:B------:R-:W-:Y:S05]  /*0580*/  @P0 BRA `(.L_x_10) ;  /* 0x00000000006c0947 */ /* 0x000fea0003800000 */
[----:B------:R-:W-:-:S13]  /*0590*/  ISETP.GE.AND P0, PT, R9, 0x1, PT ;  /* 0x000000010900780c */ /* 0x000fda0003f06270 */
[----:B------:R-:W-:Y:S05]  /*05a0*/  @P0 BRA `(.L_x_11) ;  /* 0x0000000000740947 */ /* 0x000fea0003800000 */
[----:B------:R-:W-:Y:S02]  /*05b0*/  ISETP.GE.AND P0, PT, R9, -0x18, PT ;  /* 0xffffffe80900780c */ /* 0x000fe40003f06270 */
[----:B------:R-:W-:-:S11]  /*05c0*/  LOP3.LUT R0, R0, 0x80000000, RZ, 0xc0, !PT ;  /* 0x8000000000007812 */ /* 0x000fd600078ec0ff */
[----:B------:R-:W-:Y:S05]  /*05d0*/  @!P0 BRA `(.L_x_11) ;  /* 0x0000000000688947 */ /* 0x000fea0003800000 */
[CCC-:B------:R-:W-:Y:S01]  /*05e0*/  FFMA.RZ R3, R12.reuse, R8.reuse, R13.reuse ;  /* 0x000000080c037223 */ /* 0x1c0fe2000000c00d */
[CCC-:B------:R-:W-:Y:S01]  /*05f0*/  FFMA.RM R6, R12.reuse, R8.reuse, R13.reuse ;  /* 0x000000080c067223 */ /* 0x1c0fe2000000400d */
[C---:B------:R-:W-:Y:S02]  /*0600*/  ISETP.NE.AND P2, PT, R9.reuse, RZ, PT ;  /* 0x000000ff0900720c */ /* 0x040fe40003f45270 */
[----:B------:R-:W-:Y:S02]  /*0610*/  ISETP.NE.AND P1, PT, R9, RZ, PT ;  /* 0x000000ff0900720c */ /* 0x000fe40003f25270 */
[----:B------:R-:W-:Y:S01]  /*0620*/  LOP3.LUT R7, R3, 0x7fffff, RZ, 0xc0, !PT ;  /* 0x007fffff03077812 */ /* 0x000fe200078ec0ff */
[----:B------:R-:W-:Y:S01]  /*0630*/  FFMA.RP R3, R12, R8, R13 ;  /* 0x000000080c037223 */ /* 0x000fe2000000800d */
[----:B------:R-:W-:Y:S02]  /*0640*/  VIADD R8, R9, 0x20 ;  /* 0x0000002009087836 */ /* 0x000fe40000000000 */
[----:B------:R-:W-:Y:S01]  /*0650*/  LOP3.LUT R7, R7, 0x800000, RZ, 0xfc, !PT ;  /* 0x0080000007077812 */ /* 0x000fe200078efcff */
[----:B------:R-:W-:Y:S01]  /*0660*/  IMAD.MOV R9, RZ, RZ, -R9 ;  /* 0x000000ffff097224 */ /* 0x000fe200078e0a09 */
[----:B------:R-:W-:-:S02]  /*0670*/  FSETP.NEU.FTZ.AND P0, PT, R3, R6, PT ;  /* 0x000000060300720b */ /* 0x000fc40003f1d000 */
[----:B------:R-:W-:Y:S02]  /*0680*/  SHF.L.U32 R8, R7, R8, RZ ;  /* 0x0000000807087219 */ /* 0x000fe400000006ff */
[----:B------:R-:W-:Y:S02]  /*0690*/  SEL R6, R9, RZ, P2 ;  /* 0x000000ff09067207 */ /* 0x000fe40001000000 */
[----:B------:R-:W-:Y:S02]  /*06a0*/  ISETP.NE.AND P1, PT, R8, RZ, P1 ;  /* 0x000000ff0800720c */ /* 0x000fe40000f25270 */
[----:B------:R-:W-:Y:S02]  /*06b0*/  SHF.R.U32.HI R6, RZ, R6, R7 ;  /* 0x00000006ff067219 */ /* 0x000fe40000011607 */
[----:B------:R-:W-:Y:S02]  /*06c0*/  PLOP3.LUT P0, PT, P0, P1, PT, 0xf8, 0x8f ;  /* 0x00000000008f781c */ /* 0x000fe40000703f70 */
[----:B------:R-:W-:-:S02]  /*06d0*/  SHF.R.U32.HI R8, RZ, 0x1, R6 ;  /* 0x00000001ff087819 */ /* 0x000fc40000011606 */
[----:B------:R-:W-:-:S04]  /*06e0*/  SEL R3, RZ, 0x1, !P0 ;  /* 0x00000001ff037807 */ /* 0x000fc80004000000 */
[----:B------:R-:W-:-:S04]  /*06f0*/  LOP3.LUT R3, R3, 0x1, R8, 0xf8, !PT ;  /* 0x0000000103037812 */ /* 0x000fc800078ef808 */
[----:B------:R-:W-:-:S05]  /*0700*/  LOP3.LUT R3, R3, R6, RZ, 0xc0, !PT ;  /* 0x0000000603037212 */ /* 0x000fca00078ec0ff */
[----:B------:R-:W-:-:S05]  /*0710*/  IMAD.IADD R3, R8, 0x1, R3 ;  /* 0x0000000108037824 */ /* 0x000fca00078e0203 */
[----:B------:R-:W-:Y:S01]  /*0720*/  LOP3.LUT R0, R3, R0, RZ, 0xfc, !PT ;  /* 0x0000000003007212 */ /* 0x000fe200078efcff */
[----:B------:R-:W-:Y:S06]  /*0730*/  BRA `(.L_x_11) ;  /* 0x0000000000107947 */ /* 0x000fec0003800000 */
.L_x_10:
[----:B------:R-:W-:-:S04]  /*0740*/  LOP3.LUT R0, R0, 0x80000000, RZ, 0xc0, !PT ;  /* 0x8000000000007812 */ /* 0x000fc800078ec0ff */
[----:B------:R-:W-:Y:S01]  /*0750*/  LOP3.LUT R0, R0, 0x7f800000, RZ, 0xfc, !PT ;  /* 0x7f80000000007812 */ /* 0x000fe200078efcff */
[----:B------:R-:W-:Y:S06]  /*0760*/  BRA `(.L_x_11) ;  /* 0x0000000000047947 */ /* 0x000fec0003800000 */
.L_x_9:
[----:B------:R-:W-:-:S07]  /*0770*/  IMAD R0, R7, 0x800000, R0 ;  /* 0x0080000007007824 */ /* 0x000fce00078e0200 */
.L_x_11:
[----:B------:R-:W-:Y:S05]  /*0780*/  BSYNC.RECONVERGENT B2 ;  /* 0x0000000000027941 */ /* 0x000fea0003800200 */
.L_x_8:
[----:B------:R-:W-:Y:S05]  /*0790*/  BRA `(.L_x_12) ;  /* 0x0000000000207947 */ /* 0x000fea0003800000 */
.L_x_7:
[----:B------:R-:W-:-:S04]  /*07a0*/  LOP3.LUT R0, R9, 0x80000000, R8, 0x48, !PT ;  /* 0x8000000009007812 */ /* 0x000fc800078e4808 */
[----:B------:R-:W-:Y:S01]  /*07b0*/  LOP3.LUT R0, R0, 0x7f800000, RZ, 0xfc, !PT ;  /* 0x7f80000000007812 */ /* 0x000fe200078efcff */
[----:B------:R-:W-:Y:S06]  /*07c0*/  BRA `(.L_x_12) ;  /* 0x0000000000147947 */ /* 0x000fec0003800000 */
.L_x_6:
[----:B------:R-:W-:Y:S01]  /*07d0*/  LOP3.LUT R0, R9, 0x80000000, R8, 0x48, !PT ;  /* 0x8000000009007812 */ /* 0x000fe200078e4808 */
[----:B------:R-:W-:Y:S06]  /*07e0*/  BRA `(.L_x_12) ;  /* 0x00000000000c7947 */ /* 0x000fec0003800000 */
.L_x_5:
[----:B------:R-:W0:Y:S01]  /*07f0*/  MUFU.RSQ R0, -QNAN ;  /* 0xffc0000000007908 */ /* 0x000e220000001400 */
[----:B------:R-:W-:Y:S05]  /*0800*/  BRA `(.L_x_12) ;  /* 0x0000000000047947 */ /* 0x000fea0003800000 */
.L_x_4:
[----:B------:R-:W-:-:S07]  /*0810*/  FADD.FTZ R0, R0, R3 ;  /* 0x0000000300007221 */ /* 0x000fce0000010000 */
.L_x_12:
[----:B------:R-:W-:Y:S05]  /*0820*/  BSYNC.RECONVERGENT B1 ;  /* 0x0000000000017941 */ /* 0x000fea0003800200 */
.L_x_2:
[----:B------:R-:W-:-:S04]  /*0830*/  IMAD.MOV.U32 R3, RZ, RZ, 0x0 ;  /* 0x00000000ff037424 */ /* 0x000fc800078e00ff */
[----:B0-----:R-:W-:Y:S05]  /*0840*/  RET.REL.NODEC R2 `(_Z9normalizePfPKfi) ;  /* 0xfffffff402ec7950 */ /* 0x001fea0003c3ffff */
.L_x_13:
[----:B------:R-:W-:-:S00]  /*0850*/  BRA `(.L_x_13) ;  /* 0xfffffffc00fc7947 */ /* 0x000fc0000383ffff */
[----:B------:R-:W-:-:S00]  /*0860*/  NOP ;  /* 0x0000000000007918 */ /* 0x000fc00000000000 */
        /* <DEDUP_REMOVED lines=9> */
.L_x_18:


//--------------------- .text._Z16sum_reduce_naivePKfPfi --------------------------
	.section	.text._Z16sum_reduce_naivePKfPfi,"ax",@progbits
	.align	128
        .global         _Z16sum_reduce_naivePKfPfi
        .type           _Z16sum_reduce_naivePKfPfi,@function
        .size           _Z16sum_reduce_naivePKfPfi,(.L_x_20 - _Z16sum_reduce_naivePKfPfi)
        .other          _Z16sum_reduce_naivePKfPfi,@"STO_CUDA_ENTRY STV_DEFAULT"
_Z16sum_reduce_naivePKfPfi:
.text._Z16sum_reduce_naivePKfPfi:
[----:B------:R-:W-:Y:S01]  /*0000*/  LDC R1, c[0x0][0x37c] ;  /* 0x0000df00ff017b82 */ /* 0x000fe20000000800 */
[----:B------:R-:W0:Y:S07]  /*0010*/  S2R R7, SR_TID.X ;  /* 0x0000000000077919 */ /* 0x000e2e0000002100 */
[----:B------:R-:W0:Y:S01]  /*0020*/  S2UR UR4, SR_CTAID.X ;  /* 0x00000000000479c3 */ /* 0x000e220000002500 */
[----:B------:R-:W1:Y:S01]  /*0030*/  LDCU UR5, c[0x0][0x390] ;  /* 0x00007200ff0577ac */ /* 0x000e620008000800 */
[----:B------:R-:W-:Y:S01]  /*0040*/  IMAD.MOV.U32 R0, RZ, RZ, RZ ;  /* 0x000000ffff007224 */ /* 0x000fe200078e00ff */
[----:B------:R-:W2:Y:S05]  /*0050*/  LDCU.64 UR6, c[0x0][0x358] ;  /* 0x00006b00ff0677ac */ /* 0x000eaa0008000a00 */
[----:B------:R-:W0:Y:S02]  /*0060*/  LDC R6, c[0x0][0x360] ;  /* 0x0000d800ff067b82 */ /* 0x000e240000000800 */
[----:B0-----:R-:W-:-:S05]  /*0070*/  IMAD R5, R6, UR4, R7 ;  /* 0x0000000406057c24 */ /* 0x001fca000f8e0207 */
[----:B-1----:R-:W-:-:S13]  /*0080*/  ISETP.GE.AND P0, PT, R5, UR5, PT ;  /* 0x0000000505007c0c */ /* 0x002fda000bf06270 */
[----:B------:R-:W0:Y:S02]  /*0090*/  @!P0 LDC.64 R2, c[0x0][0x380] ;  /* 0x0000e000ff028b82 */ /* 0x000e240000000a00 */
[----:B0-----:R-:W-:-:S05]  /*00a0*/  @!P0 IMAD.WIDE R2, R5, 0x4, R2 ;  /* 0x0000000405028825 */ /* 0x001fca00078e0202 */
[----:B--2---:R-:W2:Y:S01]  /*00b0*/  @!P0 LDG.E R0, desc[UR6][R2.64] ;  /* 0x0000000602008981 */ /* 0x004ea2000c1e1900 */
[----:B------:R-:W0:Y:S01]  /*00c0*/  S2UR UR5, SR_CgaCtaId ;  /* 0x00000000000579c3 */ /* 0x000e220000008800 */
[----:B------:R-:W-:Y:S01]  /*00d0*/  UMOV UR4, 0x400 ;  /* 0x0000040000047882 */ /* 0x000fe20000000000 */
[----:B------:R-:W-:Y:S02]  /*00e0*/  ISETP.GE.U32.AND P1, PT, R6, 0x2, PT ;  /* 0x000000020600780c */ /* 0x000fe40003f26070 */
[----:B------:R-:W-:Y:S01]  /*00f0*/  ISETP.NE.AND P0, PT, R7, RZ, PT ;  /* 0x000000ff0700720c */ /* 0x000fe20003f05270 */
[----:B0-----:R-:W-:-:S06]  /*0100*/  ULEA UR4, UR5, UR4, 0x18 ;  /* 0x0000000405047291 */ /* 0x001fcc000f8ec0ff */
[----:B------:R-:W-:-:S05]  /*0110*/  LEA R5, R7, UR4, 0x2 ;  /* 0x0000000407057c11 */ /* 0x000fca000f8e10ff */
[----:B--2---:R0:W-:Y:S01]  /*0120*/  STS [R5], R0 ;  /* 0x0000000005007388 */ /* 0x0041e20000000800 */
[----:B------:R-:W-:Y:S06]  /*0130*/  BAR.SYNC.DEFER_BLOCKING 0x0 ;  /* 0x0000000000007b1d */ /* 0x000fec0000010000 */
[----:B------:R-:W-:Y:S05]  /*0140*/  @!P1 BRA `(.L_x_14) ;  /* 0x0000000000349947 */ /* 0x000fea0003800000 */
[----:B0-----:R-:W-:-:S07]  /*0150*/  IMAD.MOV.U32 R0, RZ, RZ, 0x1 ;  /* 0x00000001ff007424 */ /* 0x001fce00078e00ff */
.L_x_15:
[----:B------:R-:W-:-:S05]  /*0160*/  SHF.L.U32 R9, R0, 0x1, RZ ;  /* 0x0000000100097819 */ /* 0x000fca00000006ff */
[----:B------:R-:W-:-:S05]  /*0170*/  VIADD R2, R9, 0xffffffff ;  /* 0xffffffff09027836 */ /* 0x000fca0000000000 */
[----:B------:R-:W-:-:S13]  /*0180*/  LOP3.LUT P1, RZ, R2, R7, RZ, 0xc0, !PT ;  /* 0x0000000702ff7212 */ /* 0x000fda000782c0ff */
[----:B------:R-:W-:Y:S01]  /*0190*/  @!P1 LEA R2, R0, R5, 0x2 ;  /* 0x0000000500029211 */ /* 0x000fe200078e10ff */
[----:B------:R-:W-:Y:S01]  /*01a0*/  @!P1 LDS R3, [R5] ;  /* 0x0000000005039984 */ /* 0x000fe20000000800 */
[----:B------:R-:W-:-:S04]  /*01b0*/  IMAD.MOV.U32 R0, RZ, RZ, R9 ;  /* 0x000000ffff007224 */ /* 0x000fc800078e0009 */
[----:B------:R-:W0:Y:S02]  /*01c0*/  @!P1 LDS R2, [R2] ;  /* 0x0000000002029984 */ /* 0x000e240000000800 */
[----:B0-----:R-:W-:-:S05]  /*01d0*/  @!P1 FADD R4, R2, R3 ;  /* 0x0000000302049221 */ /* 0x001fca0000000000 */
[----:B------:R1:W-:Y:S01]  /*01e0*/  @!P1 STS [R5], R4 ;  /* 0x0000000405009388 */ /* 0x0003e20000000800 */
[----:B------:R-:W-:Y:S01]  /*01f0*/  BAR.SYNC.DEFER_BLOCKING 0x0 ;  /* 0x0000000000007b1d */ /* 0x000fe20000010000 */
[----:B------:R-:W-:-:S13]  /*0200*/  ISETP.GE.U32.AND P1, PT, R9, R6, PT ;  /* 0x000000060900720c */ /* 0x000fda0003f26070 */
[----:B-1----:R-:W-:Y:S05]  /*0210*/  @!P1 BRA `(.L_x_15) ;  /* 0xfffffffc00d09947 */ /* 0x002fea000383ffff */
.L_x_14:
[----:B------:R-:W-:Y:S05]  /*0220*/  @P0 EXIT ;  /* 0x000000000000094d */ /* 0x000fea0003800000 */
[----:B------:R-:W1:Y:S01]  /*0230*/  S2UR UR5, SR_CgaCtaId ;  /* 0x00000000000579c3 */ /* 0x000e620000008800 */
[----:B------:R-:W-:-:S07]  /*0240*/  UMOV UR4, 0x400 ;  /* 0x0000040000047882 */ /* 0x000fce0000000000 */
[----:B------:R-:W2:Y:S01]  /*0250*/  LDC.64 R2, c[0x0][0x388] ;  /* 0x0000e200ff027b82 */ /* 0x000ea20000000a00 */
[----:B-1----:R-:W-:-:S09]  /*0260*/  ULEA UR4, UR5, UR4, 0x18 ;  /* 0x0000000405047291 */ /* 0x002fd2000f8ec0ff */
[----:B0-----:R-:W2:Y:S04]  /*0270*/  LDS R5, [UR4] ;  /* 0x00000004ff057984 */ /* 0x001ea80008000800 */
[----:B--2---:R-:W-:Y:S01]  /*0280*/  REDG.E.ADD.F32.FTZ.RN.STRONG.GPU desc[UR6][R2.64], R5 ;  /* 0x00000005020079a6 */ /* 0x004fe2000c12f306 */
[----:B------:R-:W-:Y:S05]  /*0290*/  EXIT ;  /* 0x000000000000794d */ /* 0x000fea0003800000 */
.L_x_16:
        /* <DEDUP_REMOVED lines=14> */
.L_x_20:


//--------------------- .text._Z11compute_expPKfPfi --------------------------
	.section	.text._Z11compute_expPKfPfi,"ax",@progbits
	.align	128
        .global         _Z11compute_expPKfPfi
        .type           _Z11compute_expPKfPfi,@function
        .size           _Z11compute_expPKfPfi,(.L_x_21 - _Z11compute_expPKfPfi)
        .other          _Z11compute_expPKfPfi,@"STO_CUDA_ENTRY STV_DEFAULT"
_Z11compute_expPKfPfi:
.text._Z11compute_expPKfPfi:
        /* <DEDUP_REMOVED lines=9> */
[----:B------:R-:W1:Y:S01]  /*0090*/  LDCU.64 UR4, c[0x0][0x358] ;  /* 0x00006b00ff0477ac */ /* 0x000e620008000a00 */
[----:B0-----:R-:W-:-:S06]  /*00a0*/  IMAD.WIDE R2, R7, 0x4, R2 ;  /* 0x0000000407027825 */ /* 0x001fcc00078e0202 */
[----:B-1----:R-:W2:Y:S01]  /*00b0*/  LDG.E R2, desc[UR4][R2.64] ;  /* 0x0000000402027981 */ /* 0x002ea2000c1e1900 */
[----:B------:R-:W-:Y:S01]  /*00c0*/  HFMA2 R5, -RZ, RZ, 0.96630859375, -0.0022525787353515625 ;  /* 0x3bbb989dff057431 */ /* 0x000fe200000001ff */
[----:B------:R-:W-:-:S04]  /*00d0*/  MOV R9, 0x437c0000 ;  /* 0x437c000000097802 */ /* 0x000fc80000000f00 */
[----:B--2---:R-:W-:Y:S02]  /*00e0*/  FFMA.SAT R0, R2, R5, 0.5 ;  /* 0x3f00000002007423 */ /* 0x004fe40000002005 */
[----:B------:R-:W0:Y:S02]  /*00f0*/  LDC.64 R4, c[0x0][0x388] ;  /* 0x0000e200ff047b82 */ /* 0x000e240000000a00 */
[----:B------:R-:W-:-:S04]  /*0100*/  FFMA.RM R0, R0, R9, 12582913 ;  /* 0x4b40000100007423 */ /* 0x000fc80000004009 */
[C---:B------:R-:W-:Y:S01]  /*0110*/  FADD R9, R0.reuse, -12583039 ;  /* 0xcb40007f00097421 */ /* 0x040fe20000000000 */
[----:B------:R-:W-:-:S03]  /*0120*/  SHF.L.U32 R0, R0, 0x17, RZ ;  /* 0x0000001700007819 */ /* 0x000fc600000006ff */
[----:B------:R-:W-:-:S04]  /*0130*/  FFMA R9, R2, 1.4426950216293334961, -R9 ;  /* 0x3fb8aa3b02097823 */ /* 0x000fc80000000809 */
[----:B------:R-:W-:-:S06]  /*0140*/  FFMA R9, R2, 1.925963033500011079e-08, R9 ;  /* 0x32a5706002097823 */ /* 0x000fcc0000000009 */
[----:B------:R-:W1:Y:S01]  /*0150*/  MUFU.EX2 R9, R9 ;  /* 0x0000000900097308 */ /* 0x000e620000000800 */
[----:B0-----:R-:W-:-:S04]  /*0160*/  IMAD.WIDE R2, R7, 0x4, R4 ;  /* 0x0000000407027825 */ /* 0x001fc800078e0204 */
[----:B-1----:R-:W-:-:S05]  /*0170*/  FMUL R5, R0, R9 ;  /* 0x0000000900057220 */ /* 0x002fca0000400000 */
[----:B------:R-:W-:Y:S01]  /*0180*/  STG.E desc[UR4][R2.64], R5 ;  /* 0x0000000502007986 */ /* 0x000fe2000c101904 */
[----:B------:R-:W-:Y:S05]  /*0190*/  EXIT ;  /* 0x000000000000794d */ /* 0x000fea0003800000 */
.L_x_17:
        /* <DEDUP_REMOVED lines=14> */
.L_x_21:


//--------------------- .nv.shared.reserved.0     --------------------------
	.section	.nv.shared.reserved.0,"aw",@nobits
	.weak		__nv_reservedSMEM_offset_0_alias
	.size		__nv_reservedSMEM_offset_0_alias, 0, 64
	.other		__nv_reservedSMEM_offset_0_alias,@"STO_CUDA_RESERVED_SHARED STV_DEFAULT"
__nv_reservedSMEM_offset_0_alias:
	.zero		0
	.zero		64


//--------------------- .nv.shared._Z16sum_reduce_naivePKfPfi --------------------------
	.section	.nv.shared._Z16sum_reduce_naivePKfPfi,"aw",@nobits
	.sectionflags	@""
	.align	4
.nv.shared._Z16sum_reduce_naivePKfPfi:
	.zero		2048


//--------------------- .nv.constant0._Z9normalizePfPKfi --------------------------
	.section	.nv.constant0._Z9normalizePfPKfi,"a",@progbits
	.sectionflags	@""
	.align	4
.nv.constant0._Z9normalizePfPKfi:
	.zero		916


//--------------------- .nv.constant0._Z16sum_reduce_naivePKfPfi --------------------------
	.section	.nv.constant0._Z16sum_reduce_naivePKfPfi,"a",@progbits
	.sectionflags	@""
	.align	4
.nv.constant0._Z16sum_reduce_naivePKfPfi:
	.zero		916


//--------------------- .nv.constant0._Z11compute_expPKfPfi --------------------------
	.section	.nv.constant0._Z11compute_expPKfPfi,"a",@progbits
	.sectionflags	@""
	.align	4
.nv.constant0._Z11compute_expPKfPfi:
	.zero		916


//--------------------- SYMBOLS --------------------------

	.type		.nv.reservedSmem.offset0,@object
	.size		.nv.reservedSmem.offset0,0x4
	.type		.nv.reservedSmem.cap,@object
	.size		.nv.reservedSmem.cap,0x4
